	.headerflags	@"EF_CUDA_TEXMODE_UNIFIED EF_CUDA_64BIT_ADDRESS EF_CUDA_ACCELERATORS EF_CUDA_SM90 EF_CUDA_VIRTUAL_SM(EF_CUDA_SM90)"
	.elftype	@"ET_EXEC"


//--------------------- .nv.info                  --------------------------
	.section	.nv.info,"",@"SHT_CUDA_INFO"
	.align	4


	//----- nvinfo : EIATTR_REGCOUNT
	.align		4
        /*0000*/ 	.byte	0x04, 0x2f
        /*0002*/ 	.short	(.L_1 - .L_0)
	.align		4
.L_0:
        /*0004*/ 	.word	index@(triton_poi_fused__to_copy_add_arange_mul_21)
        /*0008*/ 	.word	0x00000009


	//----- nvinfo : EIATTR_MIN_STACK_SIZE
	.align		4
.L_1:
        /*000c*/ 	.byte	0x04, 0x12
        /*000e*/ 	.short	(.L_3 - .L_2)
	.align		4
.L_2:
        /*0010*/ 	.word	index@(triton_poi_fused__to_copy_add_arange_mul_21)
        /*0014*/ 	.word	0x00000000


	//----- nvinfo : EIATTR_FRAME_SIZE
	.align		4
.L_3:
        /*0018*/ 	.byte	0x04, 0x11
        /*001a*/ 	.short	(.L_5 - .L_4)
	.align		4
.L_4:
        /*001c*/ 	.word	index@(triton_poi_fused__to_copy_add_arange_mul_21)
        /*0020*/ 	.word	0x00000000


	//----- nvinfo : EIATTR_MIN_STACK_SIZE
	.align		4
.L_5:
        /*0024*/ 	.byte	0x04, 0x12
        /*0026*/ 	.short	(.L_7 - .L_6)
	.align		4
.L_6:
        /*0028*/ 	.word	index@(triton_poi_fused__to_copy_add_arange_mul_21)
        /*002c*/ 	.word	0x00000000
.L_7:


//--------------------- .nv.info.triton_poi_fused__to_copy_add_arange_mul_21 --------------------------
	.section	.nv.info.triton_poi_fused__to_copy_add_arange_mul_21,"",@"SHT_CUDA_INFO"
	.sectionflags	@""
	.align	4


	//----- nvinfo : EIATTR_CUDA_API_VERSION
	.align		4
        /*0000*/ 	.byte	0x04, 0x37
        /*0002*/ 	.short	(.L_9 - .L_8)
.L_8:
        /*0004*/ 	.word	0x0000007c


	//----- nvinfo : EIATTR_KPARAM_INFO
	.align		4
.L_9:
        /*0008*/ 	.byte	0x04, 0x17
        /*000a*/ 	.short	(.L_11 - .L_10)
.L_10:
        /*000c*/ 	.word	0x00000000
        /*0010*/ 	.short	0x0001
        /*0012*/ 	.short	0x0008
        /*0014*/ 	.byte	0x00, 0xf0, 0x11, 0x00


	//----- nvinfo : EIATTR_KPARAM_INFO
	.align		4
.L_11:
        /*0018*/ 	.byte	0x04, 0x17
        /*001a*/ 	.short	(.L_13 - .L_12)
.L_12:
        /*001c*/ 	.word	0x00000000
        /*0020*/ 	.short	0x0000
        /*0022*/ 	.short	0x0000
        /*0024*/ 	.byte	0x00, 0xf4, 0x21, 0x00


	//----- nvinfo : EIATTR_SPARSE_MMA_MASK
	.align		4
.L_13:
        /*0028*/ 	.byte	0x03, 0x50
        /*002a*/ 	.short	0x0000


	//----- nvinfo : EIATTR_MAXREG_COUNT
	.align		4
        /*002c*/ 	.byte	0x03, 0x1b
        /*002e*/ 	.short	0x00ff


	//----- nvinfo : EIATTR_EXIT_INSTR_OFFSETS
	.align		4
        /*0030*/ 	.byte	0x04, 0x1c
        /*0032*/ 	.short	(.L_15 - .L_14)


	//   ....[0]....
.L_14:
        /*0034*/ 	.word	0x000000d0


	//   ....[1]....
        /*0038*/ 	.word	0x00000100


	//----- nvinfo : EIATTR_REQNTID
	.align		4
.L_15:
        /*003c*/ 	.byte	0x04, 0x10
        /*003e*/ 	.short	(.L_17 - .L_16)
.L_16:
        /*0040*/ 	.word	0x00000020
        /*0044*/ 	.word	0x00000001
        /*0048*/ 	.word	0x00000001


	//----- nvinfo : EIATTR_CBANK_PARAM_SIZE
	.align		4
.L_17:
        /*004c*/ 	.byte	0x03, 0x19
        /*004e*/ 	.short	0x000c


	//----- nvinfo : EIATTR_PARAM_CBANK
	.align		4
        /*0050*/ 	.byte	0x04, 0x0a
        /*0052*/ 	.short	(.L_19 - .L_18)
	.align		4
.L_18:
        /*0054*/ 	.word	index@(.nv.constant0.triton_poi_fused__to_copy_add_arange_mul_21)
        /*0058*/ 	.short	0x0210
        /*005a*/ 	.short	0x000c


	//----- nvinfo : EIATTR_SW_WAR
	.align		4
.L_19:
        /*005c*/ 	.byte	0x04, 0x36
        /*005e*/ 	.short	(.L_21 - .L_20)
.L_20:
        /*0060*/ 	.word	0x00000008
.L_21:


//--------------------- .nv.callgraph             --------------------------
	.section	.nv.callgraph,"",@"SHT_CUDA_CALLGRAPH"
	.align	4
	.sectionentsize	8
	.align		4
        /*0000*/ 	.word	0x00000000
	.align		4
        /*0004*/ 	.word	0xffffffff
	.align		4
        /*0008*/ 	.word	0x00000000
	.align		4
        /*000c*/ 	.word	0xfffffffe
	.align		4
        /*0010*/ 	.word	0x00000000
	.align		4
        /*0014*/ 	.word	0xfffffffd
	.align		4
        /*0018*/ 	.word	0x00000000
	.align		4
        /*001c*/ 	.word	0xfffffffc


//--------------------- .text.triton_poi_fused__to_copy_add_arange_mul_21 --------------------------
	.section	.text.triton_poi_fused__to_copy_add_arange_mul_21,"ax",@progbits
	.align	128
        .global         triton_poi_fused__to_copy_add_arange_mul_21
        .type           triton_poi_fused__to_copy_add_arange_mul_21,@function
        .size           triton_poi_fused__to_copy_add_arange_mul_21,(.L_x_1 - triton_poi_fused__to_copy_add_arange_mul_21)
        .other          triton_poi_fused__to_copy_add_arange_mul_21,@"STO_CUDA_ENTRY STV_DEFAULT"
triton_poi_fused__to_copy_add_arange_mul_21:
.text.triton_poi_fused__to_copy_add_arange_mul_21:
[----:B------:R-:W0:Y:S02]  /*0000*/  LDC R1, c[0x0][0x28] ;  /* 0x00000a00ff017b82 */ /* 0x000e240000000800 */
[----:B------:R-:W1:Y:S01]  /*0010*/  S2R R6, SR_TID.X ;  /* 0x0000000000067919 */ /* 0x000e620000002100 */
[----:B------:R-:W2:Y:S01]  /*0020*/  LDC.64 R2, c[0x0][0x210] ;  /* 0x00008400ff027b82 */ /* 0x000ea20000000a00 */
[----:B------:R-:W3:Y:S01]  /*0030*/  S2R R5, SR_CTAID.X ;  /* 0x0000000000057919 */ /* 0x000ee20000002500 */
[C---:B-1----:R-:W-:Y:S02]  /*0040*/  LOP3.LUT R0, R6.reuse, 0xf, RZ, 0xc0, !PT ;  /* 0x0000000f06007812 */ /* 0x042fe400078ec0ff */
[----:B------:R-:W-:-:S03]  /*0050*/  LOP3.LUT P0, RZ, R6, 0x10, RZ, 0xc0, !PT ;  /* 0x0000001006ff7812 */ /* 0x000fc6000780c0ff */
[----:B---3--:R-:W-:-:S04]  /*0060*/  IMAD R5, R5, 0x10, R0 ;  /* 0x0000001005057824 */ /* 0x008fc800078e0200 */
[C---:B--2---:R-:W-:Y:S01]  /*0070*/  IMAD.WIDE R2, R5.reuse, 0x8, R2 ;  /* 0x0000000805027825 */ /* 0x044fe200078e0202 */
[----:B------:R-:W-:Y:S02]  /*0080*/  I2FP.F32.S32 R0, R5 ;  /* 0x0000000500007245 */ /* 0x000fe40000201400 */
[----:B------:R-:W-:-:S03]  /*0090*/  ISETP.LT.AND P0, PT, R5, 0x10, !P0 ;  /* 0x000000100500780c */ /* 0x000fc60004701270 */
[----:B------:R-:W-:-:S04]  /*00a0*/  FMUL R0, R0, 0.5 ;  /* 0x3f00000000007820 */ /* 0x000fc80000400000 */
[----:B------:R-:W1:Y:S02]  /*00b0*/  F2I.TRUNC.NTZ R4, R0 ;  /* 0x0000000000047305 */ /* 0x000e64000020f100 */
[----:B-1----:R-:W-:-:S04]  /*00c0*/  SHF.R.S32.HI R5, RZ, 0x1f, R4 ;  /* 0x0000001fff057819 */ /* 0x002fc80000011404 */
[----:B------:R-:W-:Y:S05]  /*00d0*/  @!P0 EXIT ;  /* 0x000000000000894d */ /* 0x000fea0003800000 */
[----:B------:R-:W-:Y:S02]  /*00e0*/  ULDC.64 UR4, c[0x0][0x208] ;  /* 0x0000820000047ab9 */ /* 0x000fe40000000a00 */
[----:B------:R-:W-:Y:S01]  /*00f0*/  STG.E.64 desc[UR4][R2.64], R4 ;  /* 0x0000000402007986 */ /* 0x000fe2000c101b04 */
[----:B------:R-:W-:Y:S05]  /*0100*/  EXIT ;  /* 0x000000000000794d */ /* 0x000fea0003800000 */
.L_x_0:
[----:B------:R-:W-:-:S00]  /*0110*/  BRA `(.L_x_0) ;  /* 0xfffffffc00fc7947 */ /* 0x000fc0000383ffff */
[----:B------:R-:W-:-:S00]  /*0120*/  NOP ;  /* 0x0000000000007918 */ /* 0x000fc00000000000 */
        /* <DEDUP_REMOVED lines=13> */
.L_x_1:


//--------------------- .nv.constant0.triton_poi_fused__to_copy_add_arange_mul_21 --------------------------
	.section	.nv.constant0.triton_poi_fused__to_copy_add_arange_mul_21,"a",@progbits
	.sectionflags	@""
	.align	4
.nv.constant0.triton_poi_fused__to_copy_add_arange_mul_21:
	.zero		540
